//
// Generated by NVIDIA NVVM Compiler
//
// Compiler Build ID: CL-36424714
// Cuda compilation tools, release 13.0, V13.0.88
// Based on NVVM 20.0.0
//

.version 9.0
.target sm_100
.address_size 64

	// .globl	_Z9hello_gpuv
.extern .func  (.param .b32 func_retval0) vprintf
(
	.param .b64 vprintf_param_0,
	.param .b64 vprintf_param_1
)
;
.global .align 1 .b8 $str[23] = {72, 101, 108, 108, 111, 32, 102, 114, 111, 109, 32, 71, 80, 85, 37, 100, 91, 37, 100, 93, 33, 10};

.visible .entry _Z9hello_gpuv()
{
	.local .align 8 .b8 	__local_depot0[8];
	.reg .b64 	%SP;
	.reg .b64 	%SPL;
	.reg .pred 	%p<4>;
	.reg .b32 	%r<7>;
	.reg .b64 	%rd<5>;

	mov.u64 	%SPL, __local_depot0;
	cvta.local.u64 	%SP, %SPL;
	mov.u32 	%r1, %ctaid.x;
	setp.eq.s32 	%p1, %r1, 0;
	mov.u32 	%r3, %tid.x;
	setp.gt.u32 	%p2, %r3, 3;
	and.pred  	%p3, %p1, %p2;
	@%p3 bra 	$L__BB0_2;
	add.u64 	%rd1, %SP, 0;
	add.u64 	%rd2, %SPL, 0;
	add.s32 	%r4, %r1, 1;
	st.local.v2.u32 	[%rd2], {%r4, %r3};
	mov.u64 	%rd3, $str;
	cvta.global.u64 	%rd4, %rd3;
	{ // callseq 0, 0
	.param .b64 param0;
	st.param.b64 	[param0], %rd4;
	.param .b64 param1;
	st.param.b64 	[param1], %rd1;
	.param .b32 retval0;
	call.uni (retval0), 
	vprintf, 
	(
	param0, 
	param1
	);
	ld.param.b32 	%r5, [retval0];
	} // callseq 0
$L__BB0_2:
	ret;

}


// ===== COMPILED SASS (sm_100) =====

	.target	sm_100

	.elftype	@"ET_EXEC"


//--------------------- .note.nv.tkinfo           --------------------------
	.section	.note.nv.tkinfo,"",@"SHT_NOTE"
	.sectionflags	@"SHF_NOTE_NV_TKINFO"
	.tkinfo
        /*0018*/ 	.word	0x00000002
        /*0030*/ 	.string	""
        /*0030*/ 	.string	"ptxas"
        /*0030*/ 	.string	"Cuda compilation tools, release 13.0, V13.0.88"
        /*0030*/ 	.string	"Build cuda_13.0.r13.0/compiler.36424714_0"
        /*0030*/ 	.string	"-arch sm_100 -m 64 "



//--------------------- .note.nv.cuinfo           --------------------------
	.section	.note.nv.cuinfo,"",@"SHT_NOTE"
	.sectionflags	@"SHF_NOTE_NV_CUINFO"
        /*0018*/ 	.short	0x0002
        /*001a*/ 	.short	0x0064
        /*001c*/ 	.short	0x0082
	.zero		2


//--------------------- .nv.info                  --------------------------
	.section	.nv.info,"",@"SHT_CUDA_INFO"
	.align	4


	//----- nvinfo : EIATTR_REGCOUNT
	.align		4
        /*0000*/ 	.byte	0x04, 0x2f
        /*0002*/ 	.short	(.L_2 - .L_1)
	.align		4
.L_1:
        /*0004*/ 	.word	index@(_Z9hello_gpuv)
        /*0008*/ 	.word	0x00000018


	//----- nvinfo : EIATTR_FRAME_SIZE
	.align		4
.L_2:
        /*000c*/ 	.byte	0x04, 0x11
        /*000e*/ 	.short	(.L_4 - .L_3)
	.align		4
.L_3:
        /*0010*/ 	.word	index@(_Z9hello_gpuv)
        /*0014*/ 	.word	0x00000008


	//----- nvinfo : EIATTR_MIN_STACK_SIZE
	.align		4
.L_4:
        /*0018*/ 	.byte	0x04, 0x12
        /*001a*/ 	.short	(.L_6 - .L_5)
	.align		4
.L_5:
        /*001c*/ 	.word	index@(_Z9hello_gpuv)
        /*0020*/ 	.word	0x00000008
.L_6:


//--------------------- .nv.compat                --------------------------
	.section	.nv.compat,"",@"SHT_CUDA_COMPAT_INFO"
	.align	4
        /*0000*/ 	.byte	0x02, 0x09, 0x00, 0x00, 0x02, 0x02, 0x01, 0x00, 0x02, 0x05, 0x05, 0x00, 0x03, 0x07, 0x01, 0x01
        /*0010*/ 	.byte	0x02, 0x03, 0x00, 0x00, 0x02, 0x06, 0x01, 0x00, 0x04, 0x0b, 0x08, 0x00, 0x09, 0x00, 0x00, 0x00
        /*0020*/ 	.byte	0x00, 0x00, 0x00, 0x00


//--------------------- .nv.info._Z9hello_gpuv    --------------------------
	.section	.nv.info._Z9hello_gpuv,"",@"SHT_CUDA_INFO"
	.sectionflags	@""
	.align	4


	//----- nvinfo : EIATTR_CUDA_API_VERSION
	.align		4
        /*0000*/ 	.byte	0x04, 0x37
        /*0002*/ 	.short	(.L_8 - .L_7)
.L_7:
        /*0004*/ 	.word	0x00000082


	//----- nvinfo : EIATTR_SPARSE_MMA_MASK
	.align		4
.L_8:
        /*0008*/ 	.byte	0x03, 0x50
        /*000a*/ 	.short	0x0000


	//----- nvinfo : EIATTR_MAXREG_COUNT
	.align		4
        /*000c*/ 	.byte	0x03, 0x1b
        /*000e*/ 	.short	0x00ff


	//----- nvinfo : EIATTR_EXTERNS
	.align		4
        /*0010*/ 	.byte	0x04, 0x0f
        /*0012*/ 	.short	(.L_10 - .L_9)


	//   ....[0]....
	.align		4
.L_9:
        /*0014*/ 	.word	index@(vprintf)


	//----- nvinfo : EIATTR_MERCURY_ISA_VERSION
	.align		4
.L_10:
        /*0018*/ 	.byte	0x03, 0x5f
        /*001a*/ 	.short	0x0101


	//----- nvinfo : EIATTR_VRC_CTA_INIT_COUNT
	.align		4
        /*001c*/ 	.byte	0x02, 0x4a
	.zero		1
	.zero		1


	//----- nvinfo : EIATTR_SYSCALL_OFFSETS
	.align		4
        /*0020*/ 	.byte	0x04, 0x46
        /*0022*/ 	.short	(.L_12 - .L_11)


	//   ....[0]....
.L_11:
        /*0024*/ 	.word	0x00000130


	//----- nvinfo : EIATTR_EXIT_INSTR_OFFSETS
	.align		4
.L_12:
        /*0028*/ 	.byte	0x04, 0x1c
        /*002a*/ 	.short	(.L_14 - .L_13)


	//   ....[0]....
.L_13:
        /*002c*/ 	.word	0x000000a0


	//   ....[1]....
        /*0030*/ 	.word	0x00000140


	//----- nvinfo : EIATTR_CRS_STACK_SIZE
	.align		4
.L_14:
        /*0034*/ 	.byte	0x04, 0x1e
        /*0036*/ 	.short	(.L_16 - .L_15)
.L_15:
        /*0038*/ 	.word	0x00000000


	//----- nvinfo : EIATTR_SW_WAR
	.align		4
.L_16:
        /*003c*/ 	.byte	0x04, 0x36
        /*003e*/ 	.short	(.L_18 - .L_17)
.L_17:
        /*0040*/ 	.word	0x00000008
.L_18:


//--------------------- .nv.callgraph             --------------------------
	.section	.nv.callgraph,"",@"SHT_CUDA_CALLGRAPH"
	.align	4
	.sectionentsize	8
	.align		4
        /*0000*/ 	.word	0x00000000
	.align		4
        /*0004*/ 	.word	0xffffffff
	.align		4
        /*0008*/ 	.word	index@(_Z9hello_gpuv)
	.align		4
        /*000c*/ 	.word	index@(vprintf)
	.align		4
        /*0010*/ 	.word	0x00000000
	.align		4
        /*0014*/ 	.word	0xfffffffe
	.align		4
        /*0018*/ 	.word	0x00000000
	.align		4
        /*001c*/ 	.word	0xfffffffd
	.align		4
        /*0020*/ 	.word	0x00000000
	.align		4
        /*0024*/ 	.word	0xfffffffc


//--------------------- .nv.constant4             --------------------------
	.section	.nv.constant4,"a",@progbits
	.align	8
	.align		8
.nv.constant4:
        /*0000*/ 	.dword	vprintf
	.align		8
        /*0008*/ 	.dword	$str


//--------------------- .text._Z9hello_gpuv       --------------------------
	.section	.text._Z9hello_gpuv,"ax",@progbits
	.align	128
        .global         _Z9hello_gpuv
        .type           _Z9hello_gpuv,@function
        .size           _Z9hello_gpuv,(.L_x_2 - _Z9hello_gpuv)
        .other          _Z9hello_gpuv,@"STO_CUDA_ENTRY STV_DEFAULT"
_Z9hello_gpuv:
.text._Z9hello_gpuv:
[----:B------:R-:W0:Y:S01]  /*0000*/  LDC R1, c[0x0][0x37c] ;  /* 0x0000df00ff017b82 */ /* 0x000e220000000800 */
[----:B------:R-:W1:Y:S01]  /*0010*/  S2R R3, SR_TID.X ;  /* 0x0000000000037919 */ /* 0x000e620000002100 */
[----:B------:R-:W2:Y:S01]  /*0020*/  LDCU UR4, c[0x0][0x2f8] ;  /* 0x00005f00ff0477ac */ /* 0x000ea20008000800 */
[----:B0-----:R-:W-:Y:S01]  /*0030*/  VIADD R1, R1, 0xfffffff8 ;  /* 0xfffffff801017836 */ /* 0x001fe20000000000 */
[----:B------:R-:W0:Y:S01]  /*0040*/  S2R R2, SR_CTAID.X ;  /* 0x0000000000027919 */ /* 0x000e220000002500 */
[----:B------:R-:W3:Y:S03]  /*0050*/  LDCU UR5, c[0x0][0x2fc] ;  /* 0x00005f80ff0577ac */ /* 0x000ee60008000800 */
[----:B--2---:R-:W-:-:S05]  /*0060*/  IADD3 R6, P1, PT, R1, UR4, RZ ;  /* 0x0000000401067c10 */ /* 0x004fca000ff3e0ff */
[----:B---3--:R-:W-:Y:S01]  /*0070*/  IMAD.X R7, RZ, RZ, UR5, P1 ;  /* 0x00000005ff077e24 */ /* 0x008fe200088e06ff */
[----:B-1----:R-:W-:Y:S02]  /*0080*/  ISETP.GT.U32.AND P0, PT, R3, 0x3, PT ;  /* 0x000000030300780c */ /* 0x002fe40003f04070 */
[----:B0-----:R-:W-:-:S13]  /*0090*/  ISETP.EQ.AND P2, PT, R2, RZ, PT ;  /* 0x000000ff0200720c */ /* 0x001fda0003f42270 */
[----:B------:R-:W-:Y:S05]  /*00a0*/  @P0 EXIT P2 ;  /* 0x000000000000094d */ /* 0x000fea0001000000 */
[----:B------:R-:W-:Y:S01]  /*00b0*/  VIADD R2, R2, 0x1 ;  /* 0x0000000102027836 */ /* 0x000fe20000000000 */
[----:B------:R-:W-:Y:S01]  /*00c0*/  MOV R0, 0x0 ;  /* 0x0000000000007802 */ /* 0x000fe20000000f00 */
[----:B------:R-:W0:Y:S03]  /*00d0*/  LDCU.64 UR4, c[0x4][0x8] ;  /* 0x01000100ff0477ac */ /* 0x000e260008000a00 */
[----:B------:R1:W-:Y:S01]  /*00e0*/  STL.64 [R1], R2 ;  /* 0x0000000201007387 */ /* 0x0003e20000100a00 */
[----:B------:R1:W2:Y:S01]  /*00f0*/  LDC.64 R8, c[0x4][R0] ;  /* 0x0100000000087b82 */ /* 0x0002a20000000a00 */
[----:B0-----:R-:W-:Y:S02]  /*0100*/  IMAD.U32 R4, RZ, RZ, UR4 ;  /* 0x00000004ff047e24 */ /* 0x001fe4000f8e00ff */
[----:B-1----:R-:W-:-:S07]  /*0110*/  IMAD.U32 R5, RZ, RZ, UR5 ;  /* 0x00000005ff057e24 */ /* 0x002fce000f8e00ff */
[----:B------:R-:W-:-:S07]  /*0120*/  LEPC R20, `(.L_x_0) ;  /* 0x000000001014794e */ /* 0x000fce0000000000 */
[----:B--2---:R-:W-:Y:S05]  /*0130*/  CALL.ABS.NOINC R8 ;  /* 0x0000000008007343 */ /* 0x004fea0003c00000 */
.L_x_0:
[----:B------:R-:W-:Y:S05]  /*0140*/  EXIT ;  /* 0x000000000000794d */ /* 0x000fea0003800000 */
.L_x_1:
[----:B------:R-:W-:-:S00]  /*0150*/  BRA `(.L_x_1) ;  /* 0xfffffffc00fc7947 */ /* 0x000fc0000383ffff */
[----:B------:R-:W-:-:S00]  /*0160*/  NOP ;  /* 0x0000000000007918 */ /* 0x000fc00000000000 */
        /* <DEDUP_REMOVED lines=9> */
.L_x_2:


//--------------------- .nv.global.init           --------------------------
	.section	.nv.global.init,"aw",@progbits
.nv.global.init:
	.type		$str,@object
	.size		$str,(.L_0 - $str)
$str:
        /*0000*/ 	.byte	0x48, 0x65, 0x6c, 0x6c, 0x6f, 0x20, 0x66, 0x72, 0x6f, 0x6d, 0x20, 0x47, 0x50, 0x55, 0x25, 0x64
        /*0010*/ 	.byte	0x5b, 0x25, 0x64, 0x5d, 0x21, 0x0a, 0x00
.L_0:


//--------------------- .nv.shared.reserved.0     --------------------------
	.section	.nv.shared.reserved.0,"aw",@nobits
	.weak		__nv_reservedSMEM_offset_0_alias
	.size		__nv_reservedSMEM_offset_0_alias, 0, 64
	.other		__nv_reservedSMEM_offset_0_alias,@"STO_CUDA_RESERVED_SHARED STV_DEFAULT"
__nv_reservedSMEM_offset_0_alias:
	.zero		0
	.zero		64


//--------------------- .nv.constant0._Z9hello_gpuv --------------------------
	.section	.nv.constant0._Z9hello_gpuv,"a",@progbits
	.sectionflags	@""
	.align	4
.nv.constant0._Z9hello_gpuv:
	.zero		896


//--------------------- SYMBOLS --------------------------

	.type		.nv.reservedSmem.offset0,@object
	.size		.nv.reservedSmem.offset0,0x4
	.type		vprintf,@function
